//
// Generated by NVIDIA NVVM Compiler
//
// Compiler Build ID: CL-36424714
// Cuda compilation tools, release 13.0, V13.0.88
// Based on NVVM 20.0.0
//

.version 9.0
.target sm_100
.address_size 64

	// .globl	_Z6matmulPKfS0_Pfi
// _ZZ6matmulPKfS0_PfiE6A_tile has been demoted
// _ZZ6matmulPKfS0_PfiE6B_tile has been demoted

.visible .entry _Z6matmulPKfS0_Pfi(
	.param .u64 .ptr .align 1 _Z6matmulPKfS0_Pfi_param_0,
	.param .u64 .ptr .align 1 _Z6matmulPKfS0_Pfi_param_1,
	.param .u64 .ptr .align 1 _Z6matmulPKfS0_Pfi_param_2,
	.param .u32 _Z6matmulPKfS0_Pfi_param_3
)
{
	.reg .pred 	%p<10>;
	.reg .b32 	%r<53>;
	.reg .b32 	%f<172>;
	.reg .b64 	%rd<21>;
	// demoted variable
	.shared .align 4 .b8 _ZZ6matmulPKfS0_PfiE6A_tile[1024];
	// demoted variable
	.shared .align 4 .b8 _ZZ6matmulPKfS0_PfiE6B_tile[1024];
	ld.param.u64 	%rd4, [_Z6matmulPKfS0_Pfi_param_0];
	ld.param.u64 	%rd5, [_Z6matmulPKfS0_Pfi_param_1];
	ld.param.u64 	%rd3, [_Z6matmulPKfS0_Pfi_param_2];
	ld.param.u32 	%r25, [_Z6matmulPKfS0_Pfi_param_3];
	cvta.to.global.u64 	%rd1, %rd5;
	cvta.to.global.u64 	%rd2, %rd4;
	mov.u32 	%r26, %ctaid.x;
	mov.u32 	%r27, %ctaid.y;
	mov.u32 	%r1, %tid.x;
	mov.u32 	%r2, %tid.y;
	mov.u32 	%r28, %ntid.y;
	mad.lo.s32 	%r3, %r27, %r28, %r2;
	mov.u32 	%r29, %ntid.x;
	mad.lo.s32 	%r4, %r26, %r29, %r1;
	setp.lt.s32 	%p2, %r25, 1;
	mov.f32 	%f171, 0f00000000;
	@%p2 bra 	$L__BB0_16;
	add.s32 	%r5, %r25, 15;
	setp.lt.u32 	%p3, %r3, %r25;
	setp.lt.s32 	%p4, %r4, %r25;
	and.pred  	%p1, %p3, %p4;
	shl.b32 	%r31, %r2, 6;
	mov.u32 	%r32, _ZZ6matmulPKfS0_PfiE6A_tile;
	add.s32 	%r6, %r32, %r31;
	shl.b32 	%r33, %r1, 2;
	add.s32 	%r7, %r6, %r33;
	mov.u32 	%r34, _ZZ6matmulPKfS0_PfiE6B_tile;
	add.s32 	%r10, %r34, %r33;
	add.s32 	%r8, %r10, %r31;
	mad.lo.s32 	%r9, %r25, %r3, %r1;
	setp.lt.u32 	%p5, %r25, 17;
	mov.f32 	%f171, 0f00000000;
	mov.b32 	%r52, 0;
	@%p5 bra 	$L__BB0_11;
	add.s32 	%r35, %r2, 16;
	mad.lo.s32 	%r51, %r25, %r35, %r4;
	shl.b32 	%r12, %r25, 5;
	shr.u32 	%r36, %r5, 4;
	and.b32  	%r37, %r36, 134217726;
	neg.s32 	%r49, %r37;
	mad.lo.s32 	%r48, %r2, %r25, %r4;
	mov.f32 	%f171, 0f00000000;
	not.pred 	%p6, %p1;
	mov.u32 	%r50, %r9;
$L__BB0_3:
	@%p6 bra 	$L__BB0_5;
	mul.wide.s32 	%rd6, %r50, 4;
	add.s64 	%rd7, %rd2, %rd6;
	ld.global.f32 	%f19, [%rd7];
	st.shared.f32 	[%r7], %f19;
	mul.wide.s32 	%rd8, %r48, 4;
	add.s64 	%rd9, %rd1, %rd8;
	ld.global.f32 	%f166, [%rd9];
	bra.uni 	$L__BB0_6;
$L__BB0_5:
	mov.b32 	%r38, 0;
	st.shared.u32 	[%r7], %r38;
	mov.f32 	%f166, 0f00000000;
$L__BB0_6:
	st.shared.f32 	[%r8], %f166;
	bar.sync 	0;
	ld.shared.f32 	%f20, [%r6];
	ld.shared.f32 	%f21, [%r10];
	fma.rn.f32 	%f22, %f20, %f21, %f171;
	ld.shared.f32 	%f23, [%r6+4];
	ld.shared.f32 	%f24, [%r10+64];
	fma.rn.f32 	%f25, %f23, %f24, %f22;
	ld.shared.f32 	%f26, [%r6+8];
	ld.shared.f32 	%f27, [%r10+128];
	fma.rn.f32 	%f28, %f26, %f27, %f25;
	ld.shared.f32 	%f29, [%r6+12];
	ld.shared.f32 	%f30, [%r10+192];
	fma.rn.f32 	%f31, %f29, %f30, %f28;
	ld.shared.f32 	%f32, [%r6+16];
	ld.shared.f32 	%f33, [%r10+256];
	fma.rn.f32 	%f34, %f32, %f33, %f31;
	ld.shared.f32 	%f35, [%r6+20];
	ld.shared.f32 	%f36, [%r10+320];
	fma.rn.f32 	%f37, %f35, %f36, %f34;
	ld.shared.f32 	%f38, [%r6+24];
	ld.shared.f32 	%f39, [%r10+384];
	fma.rn.f32 	%f40, %f38, %f39, %f37;
	ld.shared.f32 	%f41, [%r6+28];
	ld.shared.f32 	%f42, [%r10+448];
	fma.rn.f32 	%f43, %f41, %f42, %f40;
	ld.shared.f32 	%f44, [%r6+32];
	ld.shared.f32 	%f45, [%r10+512];
	fma.rn.f32 	%f46, %f44, %f45, %f43;
	ld.shared.f32 	%f47, [%r6+36];
	ld.shared.f32 	%f48, [%r10+576];
	fma.rn.f32 	%f49, %f47, %f48, %f46;
	ld.shared.f32 	%f50, [%r6+40];
	ld.shared.f32 	%f51, [%r10+640];
	fma.rn.f32 	%f52, %f50, %f51, %f49;
	ld.shared.f32 	%f53, [%r6+44];
	ld.shared.f32 	%f54, [%r10+704];
	fma.rn.f32 	%f55, %f53, %f54, %f52;
	ld.shared.f32 	%f56, [%r6+48];
	ld.shared.f32 	%f57, [%r10+768];
	fma.rn.f32 	%f58, %f56, %f57, %f55;
	ld.shared.f32 	%f59, [%r6+52];
	ld.shared.f32 	%f60, [%r10+832];
	fma.rn.f32 	%f61, %f59, %f60, %f58;
	ld.shared.f32 	%f62, [%r6+56];
	ld.shared.f32 	%f63, [%r10+896];
	fma.rn.f32 	%f64, %f62, %f63, %f61;
	ld.shared.f32 	%f65, [%r6+60];
	ld.shared.f32 	%f66, [%r10+960];
	fma.rn.f32 	%f4, %f65, %f66, %f64;
	bar.sync 	0;
	@%p1 bra 	$L__BB0_8;
	mov.b32 	%r39, 0;
	st.shared.u32 	[%r7], %r39;
	mov.f32 	%f167, 0f00000000;
	bra.uni 	$L__BB0_9;
$L__BB0_8:
	add.s32 	%r40, %r50, 16;
	mul.wide.s32 	%rd10, %r40, 4;
	add.s64 	%rd11, %rd2, %rd10;
	ld.global.f32 	%f68, [%rd11];
	st.shared.f32 	[%r7], %f68;
	mul.wide.s32 	%rd12, %r51, 4;
	add.s64 	%rd13, %rd1, %rd12;
	ld.global.f32 	%f167, [%rd13];
$L__BB0_9:
	st.shared.f32 	[%r8], %f167;
	bar.sync 	0;
	ld.shared.f32 	%f69, [%r6];
	ld.shared.f32 	%f70, [%r10];
	fma.rn.f32 	%f71, %f69, %f70, %f4;
	ld.shared.f32 	%f72, [%r6+4];
	ld.shared.f32 	%f73, [%r10+64];
	fma.rn.f32 	%f74, %f72, %f73, %f71;
	ld.shared.f32 	%f75, [%r6+8];
	ld.shared.f32 	%f76, [%r10+128];
	fma.rn.f32 	%f77, %f75, %f76, %f74;
	ld.shared.f32 	%f78, [%r6+12];
	ld.shared.f32 	%f79, [%r10+192];
	fma.rn.f32 	%f80, %f78, %f79, %f77;
	ld.shared.f32 	%f81, [%r6+16];
	ld.shared.f32 	%f82, [%r10+256];
	fma.rn.f32 	%f83, %f81, %f82, %f80;
	ld.shared.f32 	%f84, [%r6+20];
	ld.shared.f32 	%f85, [%r10+320];
	fma.rn.f32 	%f86, %f84, %f85, %f83;
	ld.shared.f32 	%f87, [%r6+24];
	ld.shared.f32 	%f88, [%r10+384];
	fma.rn.f32 	%f89, %f87, %f88, %f86;
	ld.shared.f32 	%f90, [%r6+28];
	ld.shared.f32 	%f91, [%r10+448];
	fma.rn.f32 	%f92, %f90, %f91, %f89;
	ld.shared.f32 	%f93, [%r6+32];
	ld.shared.f32 	%f94, [%r10+512];
	fma.rn.f32 	%f95, %f93, %f94, %f92;
	ld.shared.f32 	%f96, [%r6+36];
	ld.shared.f32 	%f97, [%r10+576];
	fma.rn.f32 	%f98, %f96, %f97, %f95;
	ld.shared.f32 	%f99, [%r6+40];
	ld.shared.f32 	%f100, [%r10+640];
	fma.rn.f32 	%f101, %f99, %f100, %f98;
	ld.shared.f32 	%f102, [%r6+44];
	ld.shared.f32 	%f103, [%r10+704];
	fma.rn.f32 	%f104, %f102, %f103, %f101;
	ld.shared.f32 	%f105, [%r6+48];
	ld.shared.f32 	%f106, [%r10+768];
	fma.rn.f32 	%f107, %f105, %f106, %f104;
	ld.shared.f32 	%f108, [%r6+52];
	ld.shared.f32 	%f109, [%r10+832];
	fma.rn.f32 	%f110, %f108, %f109, %f107;
	ld.shared.f32 	%f111, [%r6+56];
	ld.shared.f32 	%f112, [%r10+896];
	fma.rn.f32 	%f113, %f111, %f112, %f110;
	ld.shared.f32 	%f114, [%r6+60];
	ld.shared.f32 	%f115, [%r10+960];
	fma.rn.f32 	%f171, %f114, %f115, %f113;
	bar.sync 	0;
	add.s32 	%r51, %r51, %r12;
	add.s32 	%r50, %r50, 32;
	add.s32 	%r49, %r49, 2;
	add.s32 	%r48, %r48, %r12;
	setp.ne.s32 	%p7, %r49, 0;
	@%p7 bra 	$L__BB0_3;
	and.b32  	%r52, %r5, 2147483616;
$L__BB0_11:
	and.b32  	%r41, %r5, 16;
	setp.eq.s32 	%p8, %r41, 0;
	@%p8 bra 	$L__BB0_16;
	@%p1 bra 	$L__BB0_14;
	mov.b32 	%r42, 0;
	st.shared.u32 	[%r7], %r42;
	mov.f32 	%f170, 0f00000000;
	bra.uni 	$L__BB0_15;
$L__BB0_14:
	add.s32 	%r43, %r9, %r52;
	mul.wide.s32 	%rd14, %r43, 4;
	add.s64 	%rd15, %rd2, %rd14;
	ld.global.f32 	%f117, [%rd15];
	st.shared.f32 	[%r7], %f117;
	add.s32 	%r44, %r52, %r2;
	mad.lo.s32 	%r45, %r44, %r25, %r4;
	mul.wide.s32 	%rd16, %r45, 4;
	add.s64 	%rd17, %rd1, %rd16;
	ld.global.f32 	%f170, [%rd17];
$L__BB0_15:
	st.shared.f32 	[%r8], %f170;
	bar.sync 	0;
	ld.shared.f32 	%f118, [%r6];
	ld.shared.f32 	%f119, [%r10];
	fma.rn.f32 	%f120, %f118, %f119, %f171;
	ld.shared.f32 	%f121, [%r6+4];
	ld.shared.f32 	%f122, [%r10+64];
	fma.rn.f32 	%f123, %f121, %f122, %f120;
	ld.shared.f32 	%f124, [%r6+8];
	ld.shared.f32 	%f125, [%r10+128];
	fma.rn.f32 	%f126, %f124, %f125, %f123;
	ld.shared.f32 	%f127, [%r6+12];
	ld.shared.f32 	%f128, [%r10+192];
	fma.rn.f32 	%f129, %f127, %f128, %f126;
	ld.shared.f32 	%f130, [%r6+16];
	ld.shared.f32 	%f131, [%r10+256];
	fma.rn.f32 	%f132, %f130, %f131, %f129;
	ld.shared.f32 	%f133, [%r6+20];
	ld.shared.f32 	%f134, [%r10+320];
	fma.rn.f32 	%f135, %f133, %f134, %f132;
	ld.shared.f32 	%f136, [%r6+24];
	ld.shared.f32 	%f137, [%r10+384];
	fma.rn.f32 	%f138, %f136, %f137, %f135;
	ld.shared.f32 	%f139, [%r6+28];
	ld.shared.f32 	%f140, [%r10+448];
	fma.rn.f32 	%f141, %f139, %f140, %f138;
	ld.shared.f32 	%f142, [%r6+32];
	ld.shared.f32 	%f143, [%r10+512];
	fma.rn.f32 	%f144, %f142, %f143, %f141;
	ld.shared.f32 	%f145, [%r6+36];
	ld.shared.f32 	%f146, [%r10+576];
	fma.rn.f32 	%f147, %f145, %f146, %f144;
	ld.shared.f32 	%f148, [%r6+40];
	ld.shared.f32 	%f149, [%r10+640];
	fma.rn.f32 	%f150, %f148, %f149, %f147;
	ld.shared.f32 	%f151, [%r6+44];
	ld.shared.f32 	%f152, [%r10+704];
	fma.rn.f32 	%f153, %f151, %f152, %f150;
	ld.shared.f32 	%f154, [%r6+48];
	ld.shared.f32 	%f155, [%r10+768];
	fma.rn.f32 	%f156, %f154, %f155, %f153;
	ld.shared.f32 	%f157, [%r6+52];
	ld.shared.f32 	%f158, [%r10+832];
	fma.rn.f32 	%f159, %f157, %f158, %f156;
	ld.shared.f32 	%f160, [%r6+56];
	ld.shared.f32 	%f161, [%r10+896];
	fma.rn.f32 	%f162, %f160, %f161, %f159;
	ld.shared.f32 	%f163, [%r6+60];
	ld.shared.f32 	%f164, [%r10+960];
	fma.rn.f32 	%f171, %f163, %f164, %f162;
	bar.sync 	0;
$L__BB0_16:
	max.s32 	%r46, %r3, %r4;
	setp.ge.s32 	%p9, %r46, %r25;
	@%p9 bra 	$L__BB0_18;
	mad.lo.s32 	%r47, %r25, %r3, %r4;
	cvta.to.global.u64 	%rd18, %rd3;
	mul.wide.s32 	%rd19, %r47, 4;
	add.s64 	%rd20, %rd18, %rd19;
	st.global.f32 	[%rd20], %f171;
$L__BB0_18:
	ret;

}


// ===== COMPILED SASS (sm_100) =====

	.target	sm_100

	.elftype	@"ET_EXEC"


//--------------------- .note.nv.tkinfo           --------------------------
	.section	.note.nv.tkinfo,"",@"SHT_NOTE"
	.sectionflags	@"SHF_NOTE_NV_TKINFO"
	.tkinfo
        /*0018*/ 	.word	0x00000002
        /*0030*/ 	.string	""
        /*0030*/ 	.string	"ptxas"
        /*0030*/ 	.string	"Cuda compilation tools, release 13.0, V13.0.88"
        /*0030*/ 	.string	"Build cuda_13.0.r13.0/compiler.36424714_0"
        /*0030*/ 	.string	"-arch sm_100 -m 64 "



//--------------------- .note.nv.cuinfo           --------------------------
	.section	.note.nv.cuinfo,"",@"SHT_NOTE"
	.sectionflags	@"SHF_NOTE_NV_CUINFO"
        /*0018*/ 	.short	0x0002
        /*001a*/ 	.short	0x0064
        /*001c*/ 	.short	0x0082
	.zero		2


//--------------------- .nv.info                  --------------------------
	.section	.nv.info,"",@"SHT_CUDA_INFO"
	.align	4


	//----- nvinfo : EIATTR_REGCOUNT
	.align		4
        /*0000*/ 	.byte	0x04, 0x2f
        /*0002*/ 	.short	(.L_1 - .L_0)
	.align		4
.L_0:
        /*0004*/ 	.word	index@(_Z6matmulPKfS0_Pfi)
        /*0008*/ 	.word	0x00000020


	//----- nvinfo : EIATTR_FRAME_SIZE
	.align		4
.L_1:
        /*000c*/ 	.byte	0x04, 0x11
        /*000e*/ 	.short	(.L_3 - .L_2)
	.align		4
.L_2:
        /*0010*/ 	.word	index@(_Z6matmulPKfS0_Pfi)
        /*0014*/ 	.word	0x00000000


	//----- nvinfo : EIATTR_MIN_STACK_SIZE
	.align		4
.L_3:
        /*0018*/ 	.byte	0x04, 0x12
        /*001a*/ 	.short	(.L_5 - .L_4)
	.align		4
.L_4:
        /*001c*/ 	.word	index@(_Z6matmulPKfS0_Pfi)
        /*0020*/ 	.word	0x00000000
.L_5:


//--------------------- .nv.compat                --------------------------
	.section	.nv.compat,"",@"SHT_CUDA_COMPAT_INFO"
	.align	4
        /*0000*/ 	.byte	0x02, 0x09, 0x00, 0x00, 0x02, 0x02, 0x01, 0x00, 0x02, 0x05, 0x05, 0x00, 0x03, 0x07, 0x01, 0x01
        /*0010*/ 	.byte	0x02, 0x03, 0x00, 0x00, 0x02, 0x06, 0x01, 0x00, 0x04, 0x0b, 0x08, 0x00, 0x09, 0x00, 0x00, 0x00
        /*0020*/ 	.byte	0x00, 0x00, 0x00, 0x00


//--------------------- .nv.info._Z6matmulPKfS0_Pfi --------------------------
	.section	.nv.info._Z6matmulPKfS0_Pfi,"",@"SHT_CUDA_INFO"
	.sectionflags	@""
	.align	4


	//----- nvinfo : EIATTR_CUDA_API_VERSION
	.align		4
        /*0000*/ 	.byte	0x04, 0x37
        /*0002*/ 	.short	(.L_7 - .L_6)
.L_6:
        /*0004*/ 	.word	0x00000082


	//----- nvinfo : EIATTR_KPARAM_INFO
	.align		4
.L_7:
        /*0008*/ 	.byte	0x04, 0x17
        /*000a*/ 	.short	(.L_9 - .L_8)
.L_8:
        /*000c*/ 	.word	0x00000000
        /*0010*/ 	.short	0x0003
        /*0012*/ 	.short	0x0018
        /*0014*/ 	.byte	0x00, 0xf0, 0x11, 0x00


	//----- nvinfo : EIATTR_KPARAM_INFO
	.align		4
.L_9:
        /*0018*/ 	.byte	0x04, 0x17
        /*001a*/ 	.short	(.L_11 - .L_10)
.L_10:
        /*001c*/ 	.word	0x00000000
        /*0020*/ 	.short	0x0002
        /*0022*/ 	.short	0x0010
        /*0024*/ 	.byte	0x00, 0xf5, 0x21, 0x00


	//----- nvinfo : EIATTR_KPARAM_INFO
	.align		4
.L_11:
        /*0028*/ 	.byte	0x04, 0x17
        /*002a*/ 	.short	(.L_13 - .L_12)
.L_12:
        /*002c*/ 	.word	0x00000000
        /*0030*/ 	.short	0x0001
        /*0032*/ 	.short	0x0008
        /*0034*/ 	.byte	0x00, 0xf5, 0x21, 0x00


	//----- nvinfo : EIATTR_KPARAM_INFO
	.align		4
.L_13:
        /*0038*/ 	.byte	0x04, 0x17
        /*003a*/ 	.short	(.L_15 - .L_14)
.L_14:
        /*003c*/ 	.word	0x00000000
        /*0040*/ 	.short	0x0000
        /*0042*/ 	.short	0x0000
        /*0044*/ 	.byte	0x00, 0xf5, 0x21, 0x00


	//----- nvinfo : EIATTR_SPARSE_MMA_MASK
	.align		4
.L_15:
        /*0048*/ 	.byte	0x03, 0x50
        /*004a*/ 	.short	0x0000


	//----- nvinfo : EIATTR_MAXREG_COUNT
	.align		4
        /*004c*/ 	.byte	0x03, 0x1b
        /*004e*/ 	.short	0x00ff


	//----- nvinfo : EIATTR_NUM_BARRIERS
	.align		4
        /*0050*/ 	.byte	0x02, 0x4c
        /*0052*/ 	.byte	0x01
	.zero		1


	//----- nvinfo : EIATTR_MERCURY_ISA_VERSION
	.align		4
        /*0054*/ 	.byte	0x03, 0x5f
        /*0056*/ 	.short	0x0101


	//----- nvinfo : EIATTR_VRC_CTA_INIT_COUNT
	.align		4
        /*0058*/ 	.byte	0x02, 0x4a
	.zero		1
	.zero		1


	//----- nvinfo : EIATTR_EXIT_INSTR_OFFSETS
	.align		4
        /*005c*/ 	.byte	0x04, 0x1c
        /*005e*/ 	.short	(.L_17 - .L_16)


	//   ....[0]....
.L_16:
        /*0060*/ 	.word	0x00000cc0


	//   ....[1]....
        /*0064*/ 	.word	0x00000d10


	//----- nvinfo : EIATTR_CRS_STACK_SIZE
	.align		4
.L_17:
        /*0068*/ 	.byte	0x04, 0x1e
        /*006a*/ 	.short	(.L_19 - .L_18)
.L_18:
        /*006c*/ 	.word	0x00000000


	//----- nvinfo : EIATTR_CBANK_PARAM_SIZE
	.align		4
.L_19:
        /*0070*/ 	.byte	0x03, 0x19
        /*0072*/ 	.short	0x001c


	//----- nvinfo : EIATTR_PARAM_CBANK
	.align		4
        /*0074*/ 	.byte	0x04, 0x0a
        /*0076*/ 	.short	(.L_21 - .L_20)
	.align		4
.L_20:
        /*0078*/ 	.word	index@(.nv.constant0._Z6matmulPKfS0_Pfi)
        /*007c*/ 	.short	0x0380
        /*007e*/ 	.short	0x001c


	//----- nvinfo : EIATTR_SW_WAR
	.align		4
.L_21:
        /*0080*/ 	.byte	0x04, 0x36
        /*0082*/ 	.short	(.L_23 - .L_22)
.L_22:
        /*0084*/ 	.word	0x00000008
.L_23:


//--------------------- .nv.callgraph             --------------------------
	.section	.nv.callgraph,"",@"SHT_CUDA_CALLGRAPH"
	.align	4
	.sectionentsize	8
	.align		4
        /*0000*/ 	.word	0x00000000
	.align		4
        /*0004*/ 	.word	0xffffffff
	.align		4
        /*0008*/ 	.word	0x00000000
	.align		4
        /*000c*/ 	.word	0xfffffffe
	.align		4
        /*0010*/ 	.word	0x00000000
	.align		4
        /*0014*/ 	.word	0xfffffffd
	.align		4
        /*0018*/ 	.word	0x00000000
	.align		4
        /*001c*/ 	.word	0xfffffffc


//--------------------- .text._Z6matmulPKfS0_Pfi  --------------------------
	.section	.text._Z6matmulPKfS0_Pfi,"ax",@progbits
	.align	128
        .global         _Z6matmulPKfS0_Pfi
        .type           _Z6matmulPKfS0_Pfi,@function
        .size           _Z6matmulPKfS0_Pfi,(.L_x_6 - _Z6matmulPKfS0_Pfi)
        .other          _Z6matmulPKfS0_Pfi,@"STO_CUDA_ENTRY STV_DEFAULT"
_Z6matmulPKfS0_Pfi:
.text._Z6matmulPKfS0_Pfi:
[----:B------:R-:W-:Y:S01]  /*0000*/  LDC R1, c[0x0][0x37c] ;  /* 0x0000df00ff017b82 */ /* 0x000fe20000000800 */
[----:B------:R-:W0:Y:S01]  /*0010*/  LDCU UR6, c[0x0][0x398] ;  /* 0x00007300ff0677ac */ /* 0x000e220008000800 */
[----:B------:R-:W1:Y:S06]  /*0020*/  S2R R13, SR_TID.Y ;  /* 0x00000000000d7919 */ /* 0x000e6c0000002200 */
[----:B------:R-:W1:Y:S01]  /*0030*/  LDC R0, c[0x0][0x364] ;  /* 0x0000d900ff007b82 */ /* 0x000e620000000800 */
[----:B------:R-:W-:Y:S01]  /*0040*/  HFMA2 R23, -RZ, RZ, 0, 0 ;  /* 0x00000000ff177431 */ /* 0x000fe200000001ff */
[----:B------:R-:W2:Y:S01]  /*0050*/  LDCU.64 UR8, c[0x0][0x358] ;  /* 0x00006b00ff0877ac */ /* 0x000ea20008000a00 */
[----:B------:R-:W3:Y:S05]  /*0060*/  S2R R21, SR_TID.X ;  /* 0x0000000000157919 */ /* 0x000eea0000002100 */
[----:B------:R-:W-:Y:S08]  /*0070*/  S2UR UR4, SR_CTAID.X ;  /* 0x00000000000479c3 */ /* 0x000ff00000002500 */
[----:B------:R-:W1:Y:S01]  /*0080*/  S2UR UR5, SR_CTAID.Y ;  /* 0x00000000000579c3 */ /* 0x000e620000002600 */
[----:B0-----:R-:W-:-:S04]  /*0090*/  MOV R24, UR6 ;  /* 0x0000000600187c02 */ /* 0x001fc80008000f00 */
[----:B------:R-:W-:-:S03]  /*00a0*/  ISETP.GE.AND P0, PT, R24, 0x1, PT ;  /* 0x000000011800780c */ /* 0x000fc60003f06270 */
[----:B------:R-:W3:Y:S01]  /*00b0*/  LDC R2, c[0x0][0x360] ;  /* 0x0000d800ff027b82 */ /* 0x000ee20000000800 */
[----:B-1----:R-:W-:Y:S02]  /*00c0*/  IMAD R0, R0, UR5, R13 ;  /* 0x0000000500007c24 */ /* 0x002fe4000f8e020d */
[----:B---3--:R-:W-:-:S07]  /*00d0*/  IMAD R3, R2, UR4, R21 ;  /* 0x0000000402037c24 */ /* 0x008fce000f8e0215 */
[----:B--2---:R-:W-:Y:S05]  /*00e0*/  @!P0 BRA `(.L_x_0) ;  /* 0x0000000800ec8947 */ /* 0x004fea0003800000 */
[----:B------:R-:W0:Y:S01]  /*00f0*/  S2UR UR6, SR_CgaCtaId ;  /* 0x00000000000679c3 */ /* 0x000e220000008800 */
[----:B------:R-:W-:Y:S01]  /*0100*/  UMOV UR4, 0x400 ;  /* 0x0000040000047882 */ /* 0x000fe20000000000 */
[----:B------:R-:W-:Y:S01]  /*0110*/  ISETP.GE.U32.AND P1, PT, R24, 0x11, PT ;  /* 0x000000111800780c */ /* 0x000fe20003f26070 */
[----:B------:R-:W-:Y:S01]  /*0120*/  UIADD3 UR5, UPT, UPT, UR4, 0x400, URZ ;  /* 0x0000040004057890 */ /* 0x000fe2000fffe0ff */
[-C--:B------:R-:W-:Y:S01]  /*0130*/  ISETP.GE.AND P0, PT, R3, R24.reuse, PT ;  /* 0x000000180300720c */ /* 0x080fe20003f06270 */
[-C--:B------:R-:W-:Y:S01]  /*0140*/  IMAD R19, R0, R24.reuse, R21 ;  /* 0x0000001800137224 */ /* 0x080fe200078e0215 */
[----:B------:R-:W-:Y:S02]  /*0150*/  IADD3 R22, PT, PT, R24, 0xf, RZ ;  /* 0x0000000f18167810 */ /* 0x000fe40007ffe0ff */
[----:B------:R-:W-:Y:S02]  /*0160*/  ISETP.LT.U32.AND P0, PT, R0, R24, !P0 ;  /* 0x000000180000720c */ /* 0x000fe40004701070 */
[----:B------:R-:W-:-:S02]  /*0170*/  MOV R23, RZ ;  /* 0x000000ff00177202 */ /* 0x000fc40000000f00 */
[----:B------:R-:W-:Y:S01]  /*0180*/  MOV R8, RZ ;  /* 0x000000ff00087202 */ /* 0x000fe20000000f00 */
[----:B0-----:R-:W-:Y:S02]  /*0190*/  ULEA UR4, UR6, UR4, 0x18 ;  /* 0x0000000406047291 */ /* 0x001fe4000f8ec0ff */
[----:B------:R-:W-:-:S04]  /*01a0*/  ULEA UR5, UR6, UR5, 0x18 ;  /* 0x0000000506057291 */ /* 0x000fc8000f8ec0ff */
[----:B------:R-:W-:Y:S02]  /*01b0*/  LEA R2, R13, UR4, 0x6 ;  /* 0x000000040d027c11 */ /* 0x000fe4000f8e30ff */
[C---:B------:R-:W-:Y:S02]  /*01c0*/  LEA R16, R21.reuse, UR5, 0x2 ;  /* 0x0000000515107c11 */ /* 0x040fe4000f8e10ff */
[----:B------:R-:W-:Y:S02]  /*01d0*/  LEA R21, R21, R2, 0x2 ;  /* 0x0000000215157211 */ /* 0x000fe400078e10ff */
[----:B------:R-:W-:Y:S01]  /*01e0*/  LEA R20, R13, R16, 0x6 ;  /* 0x000000100d147211 */ /* 0x000fe200078e30ff */
[----:B------:R-:W-:Y:S06]  /*01f0*/  @!P1 BRA `(.L_x_1) ;  /* 0x0000000400c89947 */ /* 0x000fec0003800000 */
[----:B------:R-:W0:Y:S01]  /*0200*/  LDC R12, c[0x0][0x398] ;  /* 0x0000e600ff0c7b82 */ /* 0x000e220000000800 */
[----:B------:R-:W-:Y:S01]  /*0210*/  SHF.R.U32.HI R4, RZ, 0x4, R22 ;  /* 0x00000004ff047819 */ /* 0x000fe20000011616 */
[CCC-:B------:R-:W-:Y:S01]  /*0220*/  IMAD R15, R13.reuse, R24.reuse, R3.reuse ;  /* 0x000000180d0f7224 */ /* 0x1c0fe200078e0203 */
[----:B------:R-:W-:Y:S02]  /*0230*/  IADD3 R18, PT, PT, R13, 0x10, RZ ;  /* 0x000000100d127810 */ /* 0x000fe40007ffe0ff */
[----:B------:R-:W-:Y:S02]  /*0240*/  LOP3.LUT R4, R4, 0x7fffffe, RZ, 0xc0, !PT ;  /* 0x07fffffe04047812 */ /* 0x000fe400078ec0ff */
[----:B------:R-:W-:Y:S01]  /*0250*/  MOV R23, RZ ;  /* 0x000000ff00177202 */ /* 0x000fe20000000f00 */
[----:B------:R-:W-:Y:S01]  /*0260*/  IMAD R18, R18, R24, R3 ;  /* 0x0000001812127224 */ /* 0x000fe200078e0203 */
[----:B------:R-:W-:Y:S02]  /*0270*/  MOV R14, R19 ;  /* 0x00000013000e7202 */ /* 0x000fe40000000f00 */
[----:B------:R-:W-:-:S07]  /*0280*/  IADD3 R17, PT, PT, -R4, RZ, RZ ;  /* 0x000000ff04117210 */ /* 0x000fce0007ffe1ff */
.L_x_2:
[----:B------:R-:W1:Y:S08]  /*0290*/  LDC.64 R4, c[0x0][0x388] ;  /* 0x0000e200ff047b82 */ /* 0x000e700000000a00 */
[----:B------:R-:W2:Y:S01]  /*02a0*/  LDC.64 R6, c[0x0][0x380] ;  /* 0x0000e000ff067b82 */ /* 0x000ea20000000a00 */
[----:B-1----:R-:W-:-:S05]  /*02b0*/  @P0 IMAD.WIDE R4, R15, 0x4, R4 ;  /* 0x000000040f040825 */ /* 0x002fca00078e0204 */
[----:B------:R-:W3:Y:S01]  /*02c0*/  @P0 LDG.E R27, desc[UR8][R4.64] ;  /* 0x00000008041b0981 */ /* 0x000ee2000c1e1900 */
[----:B--2---:R-:W-:-:S06]  /*02d0*/  @P0 IMAD.WIDE R6, R14, 0x4, R6 ;  /* 0x000000040e060825 */ /* 0x004fcc00078e0206 */
[----:B------:R-:W2:Y:S01]  /*02e0*/  @P0 LDG.E R6, desc[UR8][R6.64] ;  /* 0x0000000806060981 */ /* 0x000ea2000c1e1900 */
[----:B------:R-:W-:-:S03]  /*02f0*/  @!P0 MOV R27, RZ ;  /* 0x000000ff001b8202 */ /* 0x000fc60000000f00 */
[----:B--2---:R-:W-:Y:S04]  /*0300*/  @P0 STS [R21], R6 ;  /* 0x0000000615000388 */ /* 0x004fe80000000800 */
[----:B------:R-:W-:Y:S04]  /*0310*/  @!P0 STS [R21], RZ ;  /* 0x000000ff15008388 */ /* 0x000fe80000000800 */
[----:B---3--:R-:W-:Y:S01]  /*0320*/  STS [R20], R27 ;  /* 0x0000001b14007388 */ /* 0x008fe20000000800 */
[----:B------:R-:W-:Y:S06]  /*0330*/  BAR.SYNC.DEFER_BLOCKING 0x0 ;  /* 0x0000000000007b1d */ /* 0x000fec0000010000 */
[----:B------:R-:W-:Y:S04]  /*0340*/  LDS R24, [R16] ;  /* 0x0000000010187984 */ /* 0x000fe80000000800 */
[----:B------:R-:W1:Y:S04]  /*0350*/  LDS.128 R8, [R2] ;  /* 0x0000000002087984 */ /* 0x000e680000000c00 */
[----:B------:R-:W2:Y:S04]  /*0360*/  LDS R29, [R16+0x40] ;  /* 0x00004000101d7984 */ /* 0x000ea80000000800 */
[----:B------:R-:W3:Y:S04]  /*0370*/  LDS R25, [R16+0x80] ;  /* 0x0000800010197984 */ /* 0x000ee80000000800 */
[----:B------:R-:W-:Y:S04]  /*0380*/  LDS.128 R4, [R2+0x10] ;  /* 0x0000100002047984 */ /* 0x000fe80000000c00 */
[----:B------:R-:W-:Y:S04]  /*0390*/  LDS R26, [R16+0x140] ;  /* 0x00014000101a7984 */ /* 0x000fe80000000800 */
[----:B------:R-:W-:Y:S01]  /*03a0*/  LDS R28, [R16+0x340] ;  /* 0x00034000101c7984 */ /* 0x000fe20000000800 */
[----:B-1----:R-:W-:-:S03]  /*03b0*/  FFMA R24, R8, R24, R23 ;  /* 0x0000001808187223 */ /* 0x002fc60000000017 */
[----:B------:R-:W1:Y:S01]  /*03c0*/  LDS R8, [R16+0xc0] ;  /* 0x0000c00010087984 */ /* 0x000e620000000800 */
[----:B--2---:R-:W-:-:S03]  /*03d0*/  FFMA R24, R29, R9, R24 ;  /* 0x000000091d187223 */ /* 0x004fc60000000018 */
[----:B------:R-:W2:Y:S04]  /*03e0*/  LDS R9, [R16+0x100] ;  /* 0x0001000010097984 */ /* 0x000ea80000000800 */
[----:B------:R-:W4:Y:S01]  /*03f0*/  LDS R23, [R16+0x180] ;  /* 0x0001800010177984 */ /* 0x000f220000000800 */
[----:B---3--:R-:W-:-:S03]  /*0400*/  FFMA R25, R25, R10, R24 ;  /* 0x0000000a19197223 */ /* 0x008fc60000000018 */
[----:B------:R-:W3:Y:S01]  /*0410*/  LDS R24, [R16+0x1c0] ;  /* 0x0001c00010187984 */ /* 0x000ee20000000800 */
[----:B-1----:R-:W-:-:S03]  /*0420*/  FFMA R11, R8, R11, R25 ;  /* 0x0000000b080b7223 */ /* 0x002fc60000000019 */
[----:B------:R-:W-:Y:S01]  /*0430*/  LDS R25, [R16+0x200] ;  /* 0x0002000010197984 */ /* 0x000fe20000000800 */
[----:B--2---:R-:W-:-:S04]  /*0440*/  FFMA R9, R4, R9, R11 ;  /* 0x0000000904097223 */ /* 0x004fc8000000000b */
[----:B------:R-:W-:Y:S02]  /*0450*/  FFMA R4, R26, R5, R9 ;  /* 0x000000051a047223 */ /* 0x000fe40000000009 */
[----:B------:R-:W1:Y:S04]  /*0460*/  LDS.128 R8, [R2+0x20] ;  /* 0x0000200002087984 */ /* 0x000e680000000c00 */
[----:B------:R-:W2:Y:S01]  /*0470*/  LDS R26, [R16+0x240] ;  /* 0x00024000101a7984 */ /* 0x000ea20000000800 */
[----:B----4-:R-:W-:-:S03]  /*0480*/  FFMA R5, R23, R6, R4 ;  /* 0x0000000617057223 */ /* 0x010fc60000000004 */
[----:B------:R-:W4:Y:S04]  /*0490*/  LDS R23, [R16+0x280] ;  /* 0x0002800010177984 */ /* 0x000f280000000800 */
[----:B------:R-:W5:Y:S01]  /*04a0*/  LDS R6, [R16+0x2c0] ;  /* 0x0002c00010067984 */ /* 0x000f620000000800 */
[----:B---3--:R-:W-:Y:S02]  /*04b0*/  FFMA R7, R24, R7, R5 ;  /* 0x0000000718077223 */ /* 0x008fe40000000005 */
[----:B------:R-:W3:Y:S01]  /*04c0*/  LDC.64 R4, c[0x0][0x380] ;  /* 0x0000e000ff047b82 */ /* 0x000ee20000000a00 */
[----:B------:R-:W-:Y:S01]  /*04d0*/  LDS R24, [R16+0x3c0] ;  /* 0x0003c00010187984 */ /* 0x000fe20000000800 */
[----:B-1----:R-:W-:-:S03]  /*04e0*/  FFMA R7, R8, R25, R7 ;  /* 0x0000001908077223 */ /* 0x002fc60000000007 */
[----:B------:R-:W-:Y:S01]  /*04f0*/  LDS R25, [R16+0x300] ;  /* 0x0003000010197984 */ /* 0x000fe20000000800 */
[----:B--2---:R-:W-:-:S04]  /*0500*/  FFMA R26, R26, R9, R7 ;  /* 0x000000091a1a7223 */ /* 0x004fc80000000007 */
[----:B----4-:R-:W-:Y:S01]  /*0510*/  FFMA R23, R23, R10, R26 ;  /* 0x0000000a17177223 */ /* 0x010fe2000000001a */
[----:B------:R-:W-:-:S03]  /*0520*/  @P0 IADD3 R9, PT, PT, R14, 0x10, RZ ;  /* 0x000000100e090810 */ /* 0x000fc60007ffe0ff */
[----:B-----5:R-:W-:Y:S02]  /*0530*/  FFMA R29, R6, R11, R23 ;  /* 0x0000000b061d7223 */ /* 0x020fe40000000017 */
[----:B------:R-:W1:Y:S01]  /*0540*/  LDC.64 R10, c[0x0][0x388] ;  /* 0x0000e200ff0a7b82 */ /* 0x000e620000000a00 */
[----:B---3--:R-:W-:Y:S01]  /*0550*/  @P0 IMAD.WIDE R8, R9, 0x4, R4 ;  /* 0x0000000409080825 */ /* 0x008fe200078e0204 */
[----:B------:R-:W-:Y:S04]  /*0560*/  LDS R23, [R16+0x380] ;  /* 0x0003800010177984 */ /* 0x000fe80000000800 */
[----:B------:R-:W2:Y:S02]  /*0570*/  LDS.128 R4, [R2+0x30] ;  /* 0x0000300002047984 */ /* 0x000ea40000000c00 */
[----:B------:R-:W-:Y:S01]  /*0580*/  BAR.SYNC.DEFER_BLOCKING 0x0 ;  /* 0x0000000000007b1d */ /* 0x000fe20000010000 */
[----:B-1----:R-:W-:Y:S01]  /*0590*/  @P0 IMAD.WIDE R26, R18, 0x4, R10 ;  /* 0x00000004121a0825 */ /* 0x002fe200078e020a */
[----:B------:R-:W-:-:S04]  /*05a0*/  @!P0 MOV R11, RZ ;  /* 0x000000ff000b8202 */ /* 0x000fc80000000f00 */
[----:B------:R-:W3:Y:S04]  /*05b0*/  @P0 LDG.E R8, desc[UR8][R8.64] ;  /* 0x0000000808080981 */ /* 0x000ee8000c1e1900 */
[----:B------:R-:W4:Y:S04]  /*05c0*/  @P0 LDG.E R11, desc[UR8][R26.64] ;  /* 0x000000081a0b0981 */ /* 0x000f28000c1e1900 */
[----:B------:R-:W-:Y:S01]  /*05d0*/  @!P0 STS [R21], RZ ;  /* 0x000000ff15008388 */ /* 0x000fe20000000800 */
[----:B--2---:R-:W-:-:S04]  /*05e0*/  FFMA R29, R4, R25, R29 ;  /* 0x00000019041d7223 */ /* 0x004fc8000000001d */
[----:B------:R-:W-:-:S04]  /*05f0*/  FFMA R28, R28, R5, R29 ;  /* 0x000000051c1c7223 */ /* 0x000fc8000000001d */
[----:B------:R-:W-:-:S04]  /*0600*/  FFMA R23, R23, R6, R28 ;  /* 0x0000000617177223 */ /* 0x000fc8000000001c */
[----:B------:R-:W-:Y:S01]  /*0610*/  FFMA R7, R24, R7, R23 ;  /* 0x0000000718077223 */ /* 0x000fe20000000017 */
[----:B------:R-:W-:-:S04]  /*0620*/  IADD3 R17, PT, PT, R17, 0x2, RZ ;  /* 0x0000000211117810 */ /* 0x000fc80007ffe0ff */
[----:B------:R-:W-:Y:S02]  /*0630*/  ISETP.NE.AND P1, PT, R17, RZ, PT ;  /* 0x000000ff1100720c */ /* 0x000fe40003f25270 */
[----:B------:R-:W-:Y:S01]  /*0640*/  IADD3 R14, PT, PT, R14, 0x20, RZ ;  /* 0x000000200e0e7810 */ /* 0x000fe20007ffe0ff */
[----:B---3--:R-:W-:Y:S04]  /*0650*/  @P0 STS [R21], R8 ;  /* 0x0000000815000388 */ /* 0x008fe80000000800 */
[----:B----4-:R-:W-:Y:S01]  /*0660*/  STS [R20], R11 ;  /* 0x0000000b14007388 */ /* 0x010fe20000000800 */
[----:B------:R-:W-:Y:S06]  /*0670*/  BAR.SYNC.DEFER_BLOCKING 0x0 ;  /* 0x0000000000007b1d */ /* 0x000fec0000010000 */
[----:B------:R-:W-:Y:S04]  /*0680*/  LDS R25, [R16] ;  /* 0x0000000010197984 */ /* 0x000fe80000000800 */
[----:B------:R-:W1:Y:S04]  /*0690*/  LDS.128 R8, [R2] ;  /* 0x0000000002087984 */ /* 0x000e680000000c00 */
[----:B------:R-:W2:Y:S04]  /*06a0*/  LDS R4, [R16+0x40] ;  /* 0x0000400010047984 */ /* 0x000ea80000000800 */
[----:B------:R-:W3:Y:S04]  /*06b0*/  LDS R23, [R16+0x80] ;  /* 0x0000800010177984 */ /* 0x000ee80000000800 */
[----:B------:R-:W4:Y:S01]  /*06c0*/  LDS R27, [R16+0xc0] ;  /* 0x0000c000101b7984 */ /* 0x000f220000000800 */
[----:B-1----:R-:W-:-:S03]  /*06d0*/  FFMA R25, R8, R25, R7 ;  /* 0x0000001908197223 */ /* 0x002fc60000000007 */
[----:B------:R-:W-:Y:S01]  /*06e0*/  LDS R8, [R16+0x140] ;  /* 0x0001400010087984 */ /* 0x000fe20000000800 */
[----:B--2---:R-:W-:-:S03]  /*06f0*/  FFMA R24, R4, R9, R25 ;  /* 0x0000000904187223 */ /* 0x004fc60000000019 */
[----:B------:R-:W-:Y:S04]  /*0700*/  LDS R9, [R16+0x100] ;  /* 0x0001000010097984 */ /* 0x000fe80000000800 */
[----:B------:R-:W1:Y:S01]  /*0710*/  LDS.128 R4, [R2+0x10] ;  /* 0x0000100002047984 */ /* 0x000e620000000c00 */
[----:B---3--:R-:W-:-:S03]  /*0720*/  FFMA R10, R23, R10, R24 ;  /* 0x0000000a170a7223 */ /* 0x008fc60000000018 */
[----:B------:R-:W2:Y:S01]  /*0730*/  LDS R25, [R16+0x180] ;  /* 0x0001800010197984 */ /* 0x000ea20000000800 */
[----:B----4-:R-:W-:-:S03]  /*0740*/  FFMA R11, R27, R11, R10 ;  /* 0x0000000b1b0b7223 */ /* 0x010fc6000000000a */
[----:B------:R-:W-:Y:S04]  /*0750*/  LDS R24, [R16+0x240] ;  /* 0x0002400010187984 */ /* 0x000fe80000000800 */
[----:B------:R-:W-:Y:S01]  /*0760*/  LDS R23, [R16+0x280] ;  /* 0x0002800010177984 */ /* 0x000fe20000000800 */
[----:B-1----:R-:W-:-:S03]  /*0770*/  FFMA R9, R4, R9, R11 ;  /* 0x0000000904097223 */ /* 0x002fc6000000000b */
[----:B------:R-:W1:Y:S01]  /*0780*/  LDS R4, [R16+0x1c0] ;  /* 0x0001c00010047984 */ /* 0x000e620000000800 */
[----:B------:R-:W-:-:S03]  /*0790*/  FFMA R26, R8, R5, R9 ;  /* 0x00000005081a7223 */ /* 0x000fc60000000009 */
[----:B------:R-:W-:Y:S04]  /*07a0*/  LDS R5, [R16+0x200] ;  /* 0x0002000010057984 */ /* 0x000fe80000000800 */
[----:B------:R-:W3:Y:S01]  /*07b0*/  LDS.128 R8, [R2+0x20] ;  /* 0x0000200002087984 */ /* 0x000ee20000000c00 */
[----:B--2---:R-:W-:-:S04]  /*07c0*/  FFMA R25, R25, R6, R26 ;  /* 0x0000000619197223 */ /* 0x004fc8000000001a */
[----:B-1----:R-:W-:-:S04]  /*07d0*/  FFMA R7, R4, R7, R25 ;  /* 0x0000000704077223 */ /* 0x002fc80000000019 */
[----:B---3--:R-:W-:Y:S02]  /*07e0*/  FFMA R5, R8, R5, R7 ;  /* 0x0000000508057223 */ /* 0x008fe40000000007 */
[----:B------:R-:W1:Y:S02]  /*07f0*/  LDS R8, [R16+0x2c0] ;  /* 0x0002c00010087984 */ /* 0x000e640000000800 */
[----:B------:R-:W-:Y:S02]  /*0800*/  FFMA R26, R24, R9, R5 ;  /* 0x00000009181a7223 */ /* 0x000fe40000000005 */
[----:B------:R-:W-:Y:S04]  /*0810*/  LDS R9, [R16+0x300] ;  /* 0x0003000010097984 */ /* 0x000fe80000000800 */
[----:B------:R-:W2:Y:S01]  /*0820*/  LDS.128 R4, [R2+0x30] ;  /* 0x0000300002047984 */ /* 0x000ea20000000c00 */
[----:B------:R-:W-:-:S03]  /*0830*/  FFMA R23, R23, R10, R26 ;  /* 0x0000000a17177223 */ /* 0x000fc6000000001a */
[----:B------:R-:W3:Y:S04]  /*0840*/  LDS R24, [R16+0x340] ;  /* 0x0003400010187984 */ /* 0x000ee80000000800 */
[----:B------:R-:W4:Y:S04]  /*0850*/  LDS R26, [R16+0x380] ;  /* 0x00038000101a7984 */ /* 0x000f280000000800 */
[----:B------:R-:W5:Y:S01]  /*0860*/  LDS R10, [R16+0x3c0] ;  /* 0x0003c000100a7984 */ /* 0x000f620000000800 */
[----:B-1----:R-:W-:-:S04]  /*0870*/  FFMA R11, R8, R11, R23 ;  /* 0x0000000b080b7223 */ /* 0x002fc80000000017 */
[----:B--2---:R-:W-:-:S04]  /*0880*/  FFMA R9, R4, R9, R11 ;  /* 0x0000000904097223 */ /* 0x004fc8000000000b */
[----:B---3--:R-:W-:Y:S01]  /*0890*/  FFMA R5, R24, R5, R9 ;  /* 0x0000000518057223 */ /* 0x008fe20000000009 */
[----:B0-----:R-:W-:-:S03]  /*08a0*/  MOV R24, R12 ;  /* 0x0000000c00187202 */ /* 0x001fc60000000f00 */
[----:B----4-:R-:W-:Y:S01]  /*08b0*/  FFMA R5, R26, R6, R5 ;  /* 0x000000061a057223 */ /* 0x010fe20000000005 */
[C---:B------:R-:W-:Y:S02]  /*08c0*/  LEA R15, R24.reuse, R15, 0x5 ;  /* 0x0000000f180f7211 */ /* 0x040fe400078e28ff */
[----:B------:R-:W-:Y:S01]  /*08d0*/  LEA R18, R24, R18, 0x5 ;  /* 0x0000001218127211 */ /* 0x000fe200078e28ff */
[----:B-----5:R-:W-:Y:S01]  /*08e0*/  FFMA R23, R10, R7, R5 ;  /* 0x000000070a177223 */ /* 0x020fe20000000005 */
[----:B------:R-:W-:Y:S06]  /*08f0*/  BAR.SYNC.DEFER_BLOCKING 0x0 ;  /* 0x0000000000007b1d */ /* 0x000fec0000010000 */
[----:B------:R-:W-:Y:S05]  /*0900*/  @P1 BRA `(.L_x_2) ;  /* 0xfffffff800601947 */ /* 0x000fea000383ffff */
[----:B------:R-:W-:-:S07]  /*0910*/  LOP3.LUT R8, R22, 0x7fffffe0, RZ, 0xc0, !PT ;  /* 0x7fffffe016087812 */ /* 0x000fce00078ec0ff */
.L_x_1:
[----:B------:R-:W-:-:S13]  /*0920*/  LOP3.LUT P1, RZ, R22, 0x10, RZ, 0xc0, !PT ;  /* 0x0000001016ff7812 */ /* 0x000fda000782c0ff */
[----:B------:R-:W-:Y:S05]  /*0930*/  @!P1 BRA `(.L_x_0) ;  /* 0x0000000000d89947 */ /* 0x000fea0003800000 */
[----:B------:R0:W-:Y:S01]  /*0940*/  @!P0 STS [R21], RZ ;  /* 0x000000ff15008388 */ /* 0x0001e20000000800 */
[----:B------:R-:W-:Y:S01]  /*0950*/  BSSY.RECONVERGENT B0, `(.L_x_3) ;  /* 0x000000d000007945 */ /* 0x000fe20003800200 */
[----:B------:R-:W-:-:S03]  /*0960*/  @!P0 MOV R15, RZ ;  /* 0x000000ff000f8202 */ /* 0x000fc60000000f00 */
[----:B------:R-:W-:Y:S05]  /*0970*/  @!P0 BRA `(.L_x_4) ;  /* 0x0000000000288947 */ /* 0x000fea0003800000 */
[----:B------:R-:W1:Y:S01]  /*0980*/  LDC.64 R6, c[0x0][0x380] ;  /* 0x0000e000ff067b82 */ /* 0x000e620000000a00 */
[----:B------:R-:W-:-:S07]  /*0990*/  IADD3 R19, PT, PT, R19, R8, RZ ;  /* 0x0000000813137210 */ /* 0x000fce0007ffe0ff */
[----:B------:R-:W2:Y:S01]  /*09a0*/  LDC.64 R4, c[0x0][0x388] ;  /* 0x0000e200ff047b82 */ /* 0x000ea20000000a00 */
[----:B-1----:R-:W-:-:S06]  /*09b0*/  IMAD.WIDE R6, R19, 0x4, R6 ;  /* 0x0000000413067825 */ /* 0x002fcc00078e0206 */
[----:B------:R-:W3:Y:S01]  /*09c0*/  LDG.E R6, desc[UR8][R6.64] ;  /* 0x0000000806067981 */ /* 0x000ee2000c1e1900 */
[----:B------:R-:W-:-:S05]  /*09d0*/  IADD3 R8, PT, PT, R13, R8, RZ ;  /* 0x000000080d087210 */ /* 0x000fca0007ffe0ff */
[----:B------:R-:W-:-:S04]  /*09e0*/  IMAD R9, R8, R24, R3 ;  /* 0x0000001808097224 */ /* 0x000fc800078e0203 */
[----:B--2---:R-:W-:-:S05]  /*09f0*/  IMAD.WIDE R4, R9, 0x4, R4 ;  /* 0x0000000409047825 */ /* 0x004fca00078e0204 */
[----:B------:R1:W5:Y:S04]  /*0a00*/  LDG.E R15, desc[UR8][R4.64] ;  /* 0x00000008040f7981 */ /* 0x000368000c1e1900 */
[----:B---3--:R1:W-:Y:S02]  /*0a10*/  STS [R21], R6 ;  /* 0x0000000615007388 */ /* 0x0083e40000000800 */
.L_x_4:
[----:B------:R-:W-:Y:S05]  /*0a20*/  BSYNC.RECONVERGENT B0 ;  /* 0x0000000000007941 */ /* 0x000fea0003800200 */
.L_x_3:
[----:B-----5:R-:W-:Y:S01]  /*0a30*/  STS [R20], R15 ;  /* 0x0000000f14007388 */ /* 0x020fe20000000800 */
[----:B------:R-:W-:Y:S06]  /*0a40*/  BAR.SYNC.DEFER_BLOCKING 0x0 ;  /* 0x0000000000007b1d */ /* 0x000fec0000010000 */
[----:B------:R-:W-:Y:S04]  /*0a50*/  LDS R12, [R16] ;  /* 0x00000000100c7984 */ /* 0x000fe80000000800 */
[----:B-1----:R-:W1:Y:S04]  /*0a60*/  LDS.128 R4, [R2] ;  /* 0x0000000002047984 */ /* 0x002e680000000c00 */
[----:B------:R-:W2:Y:S04]  /*0a70*/  LDS R27, [R16+0x40] ;  /* 0x00004000101b7984 */ /* 0x000ea80000000800 */
[----:B------:R-:W3:Y:S04]  /*0a80*/  LDS R25, [R16+0x80] ;  /* 0x0000800010197984 */ /* 0x000ee80000000800 */
[----:B------:R-:W4:Y:S04]  /*0a90*/  LDS R28, [R16+0xc0] ;  /* 0x0000c000101c7984 */ /* 0x000f280000000800 */
[----:B------:R-:W-:Y:S04]  /*0aa0*/  LDS R17, [R16+0x100] ;  /* 0x0001000010117984 */ /* 0x000fe80000000800 */
[----:B------:R-:W4:Y:S04]  /*0ab0*/  LDS.128 R8, [R2+0x10] ;  /* 0x0000100002087984 */ /* 0x000f280000000c00 */
[----:B------:R-:W4:Y:S04]  /*0ac0*/  LDS R18, [R16+0x140] ;  /* 0x0001400010127984 */ /* 0x000f280000000800 */
[----:B------:R-:W4:Y:S04]  /*0ad0*/  LDS R19, [R16+0x180] ;  /* 0x0001800010137984 */ /* 0x000f280000000800 */
[----:B------:R-:W4:Y:S04]  /*0ae0*/  LDS R20, [R16+0x1c0] ;  /* 0x0001c00010147984 */ /* 0x000f280000000800 */
[----:B0-----:R-:W-:Y:S01]  /*0af0*/  LDS R21, [R16+0x200] ;  /* 0x0002000010157984 */ /* 0x001fe20000000800 */
[----:B-1----:R-:W-:-:S03]  /*0b00*/  FFMA R4, R4, R12, R23 ;  /* 0x0000000c04047223 */ /* 0x002fc60000000017 */
[----:B------:R-:W-:Y:S01]  /*0b10*/  LDS R22, [R16+0x240] ;  /* 0x0002400010167984 */ /* 0x000fe20000000800 */
[----:B--2---:R-:W-:-:S03]  /*0b20*/  FFMA R4, R27, R5, R4 ;  /* 0x000000051b047223 */ /* 0x004fc60000000004 */
[----:B------:R-:W0:Y:S01]  /*0b30*/  LDS.128 R12, [R2+0x20] ;  /* 0x00002000020c7984 */ /* 0x000e220000000c00 */
[----:B---3--:R-:W-:-:S03]  /*0b40*/  FFMA R25, R25, R6, R4 ;  /* 0x0000000619197223 */ /* 0x008fc60000000004 */
[----:B------:R-:W1:Y:S01]  /*0b50*/  LDS R23, [R16+0x280] ;  /* 0x0002800010177984 */ /* 0x000e620000000800 */
[----:B----4-:R-:W-:-:S03]  /*0b60*/  FFMA R27, R28, R7, R25 ;  /* 0x000000071c1b7223 */ /* 0x010fc60000000019 */
[----:B------:R-:W2:Y:S04]  /*0b70*/  LDS R26, [R16+0x2c0] ;  /* 0x0002c000101a7984 */ /* 0x000ea80000000800 */
[----:B------:R-:W-:Y:S01]  /*0b80*/  LDS R25, [R16+0x300] ;  /* 0x0003000010197984 */ /* 0x000fe20000000800 */
[----:B------:R-:W-:-:S03]  /*0b90*/  FFMA R17, R8, R17, R27 ;  /* 0x0000001108117223 */ /* 0x000fc6000000001b */
[----:B------:R-:W3:Y:S01]  /*0ba0*/  LDS.128 R4, [R2+0x30] ;  /* 0x0000300002047984 */ /* 0x000ee20000000c00 */
[----:B------:R-:W-:-:S03]  /*0bb0*/  FFMA R28, R18, R9, R17 ;  /* 0x00000009121c7223 */ /* 0x000fc60000000011 */
[----:B------:R-:W4:Y:S01]  /*0bc0*/  LDS R8, [R16+0x340] ;  /* 0x0003400010087984 */ /* 0x000f220000000800 */
[----:B------:R-:W-:-:S03]  /*0bd0*/  FFMA R19, R19, R10, R28 ;  /* 0x0000000a13137223 */ /* 0x000fc6000000001c */
[----:B------:R-:W4:Y:S01]  /*0be0*/  LDS R9, [R16+0x380] ;  /* 0x0003800010097984 */ /* 0x000f220000000800 */
[----:B------:R-:W-:-:S03]  /*0bf0*/  FFMA R11, R20, R11, R19 ;  /* 0x0000000b140b7223 */ /* 0x000fc60000000013 */
[----:B------:R-:W4:Y:S01]  /*0c00*/  LDS R18, [R16+0x3c0] ;  /* 0x0003c00010127984 */ /* 0x000f220000000800 */
[----:B0-----:R-:W-:-:S04]  /*0c10*/  FFMA R11, R12, R21, R11 ;  /* 0x000000150c0b7223 */ /* 0x001fc8000000000b */
[----:B------:R-:W-:-:S04]  /*0c20*/  FFMA R22, R22, R13, R11 ;  /* 0x0000000d16167223 */ /* 0x000fc8000000000b */
[----:B-1----:R-:W-:-:S04]  /*0c30*/  FFMA R23, R23, R14, R22 ;  /* 0x0000000e17177223 */ /* 0x002fc80000000016 */
[----:B--2---:R-:W-:-:S04]  /*0c40*/  FFMA R15, R26, R15, R23 ;  /* 0x0000000f1a0f7223 */ /* 0x004fc80000000017 */
[----:B---3--:R-:W-:-:S04]  /*0c50*/  FFMA R15, R4, R25, R15 ;  /* 0x00000019040f7223 */ /* 0x008fc8000000000f */
[----:B----4-:R-:W-:-:S04]  /*0c60*/  FFMA R8, R8, R5, R15 ;  /* 0x0000000508087223 */ /* 0x010fc8000000000f */
[----:B------:R-:W-:-:S04]  /*0c70*/  FFMA R9, R9, R6, R8 ;  /* 0x0000000609097223 */ /* 0x000fc80000000008 */
[----:B------:R-:W-:Y:S01]  /*0c80*/  FFMA R23, R18, R7, R9 ;  /* 0x0000000712177223 */ /* 0x000fe20000000009 */
[----:B------:R-:W-:Y:S06]  /*0c90*/  BAR.SYNC.DEFER_BLOCKING 0x0 ;  /* 0x0000000000007b1d */ /* 0x000fec0000010000 */
.L_x_0:
[----:B------:R-:W-:-:S04]  /*0ca0*/  VIMNMX R5, PT, PT, R0, R3, !PT ;  /* 0x0000000300057248 */ /* 0x000fc80007fe0100 */
[----:B------:R-:W-:-:S13]  /*0cb0*/  ISETP.GE.AND P0, PT, R5, R24, PT ;  /* 0x000000180500720c */ /* 0x000fda0003f06270 */
[----:B------:R-:W-:Y:S05]  /*0cc0*/  @P0 EXIT ;  /* 0x000000000000094d */ /* 0x000fea0003800000 */
[----:B------:R-:W0:Y:S01]  /*0cd0*/  LDC.64 R4, c[0x0][0x390] ;  /* 0x0000e400ff047b82 */ /* 0x000e220000000a00 */
[----:B------:R-:W-:-:S04]  /*0ce0*/  IMAD R3, R0, R24, R3 ;  /* 0x0000001800037224 */ /* 0x000fc800078e0203 */
[----:B0-----:R-:W-:-:S05]  /*0cf0*/  IMAD.WIDE R2, R3, 0x4, R4 ;  /* 0x0000000403027825 */ /* 0x001fca00078e0204 */
[----:B------:R-:W-:Y:S01]  /*0d00*/  STG.E desc[UR8][R2.64], R23 ;  /* 0x0000001702007986 */ /* 0x000fe2000c101908 */
[----:B------:R-:W-:Y:S05]  /*0d10*/  EXIT ;  /* 0x000000000000794d */ /* 0x000fea0003800000 */
.L_x_5:
[----:B------:R-:W-:-:S00]  /*0d20*/  BRA `(.L_x_5) ;  /* 0xfffffffc00fc7947 */ /* 0x000fc0000383ffff */
[----:B------:R-:W-:-:S00]  /*0d30*/  NOP ;  /* 0x0000000000007918 */ /* 0x000fc00000000000 */
        /* <DEDUP_REMOVED lines=12> */
.L_x_6:


//--------------------- .nv.shared._Z6matmulPKfS0_Pfi --------------------------
	.section	.nv.shared._Z6matmulPKfS0_Pfi,"aw",@nobits
	.sectionflags	@""
	.align	4
.nv.shared._Z6matmulPKfS0_Pfi:
	.zero		3072


//--------------------- .nv.shared.reserved.0     --------------------------
	.section	.nv.shared.reserved.0,"aw",@nobits
	.weak		__nv_reservedSMEM_offset_0_alias
	.size		__nv_reservedSMEM_offset_0_alias, 0, 64
	.other		__nv_reservedSMEM_offset_0_alias,@"STO_CUDA_RESERVED_SHARED STV_DEFAULT"
__nv_reservedSMEM_offset_0_alias:
	.zero		0
	.zero		64


//--------------------- .nv.constant0._Z6matmulPKfS0_Pfi --------------------------
	.section	.nv.constant0._Z6matmulPKfS0_Pfi,"a",@progbits
	.sectionflags	@""
	.align	4
.nv.constant0._Z6matmulPKfS0_Pfi:
	.zero		924


//--------------------- SYMBOLS --------------------------

	.type		.nv.reservedSmem.offset0,@object
	.size		.nv.reservedSmem.offset0,0x4
	.type		.nv.reservedSmem.cap,@object
	.size		.nv.reservedSmem.cap,0x4
